//
// Generated by NVIDIA NVVM Compiler
//
// Compiler Build ID: CL-36424714
// Cuda compilation tools, release 13.0, V13.0.88
// Based on NVVM 20.0.0
//

.version 9.0
.target sm_100
.address_size 64

	// .globl	_Z3dotPfS_S_
// _ZZ3dotPfS_S_E5cache has been demoted

.visible .entry _Z3dotPfS_S_(
	.param .u64 .ptr .align 1 _Z3dotPfS_S__param_0,
	.param .u64 .ptr .align 1 _Z3dotPfS_S__param_1,
	.param .u64 .ptr .align 1 _Z3dotPfS_S__param_2
)
{
	.reg .pred 	%p<6>;
	.reg .b32 	%r<18>;
	.reg .b32 	%f<14>;
	.reg .b64 	%rd<12>;
	// demoted variable
	.shared .align 4 .b8 _ZZ3dotPfS_S_E5cache[1024];
	ld.param.u64 	%rd3, [_Z3dotPfS_S__param_0];
	ld.param.u64 	%rd4, [_Z3dotPfS_S__param_1];
	ld.param.u64 	%rd5, [_Z3dotPfS_S__param_2];
	mov.u32 	%r1, %tid.x;
	mov.u32 	%r2, %ctaid.x;
	mov.u32 	%r17, %ntid.x;
	mad.lo.s32 	%r16, %r2, %r17, %r1;
	setp.gt.s32 	%p1, %r16, 33791;
	mov.f32 	%f13, 0f00000000;
	@%p1 bra 	$L__BB0_3;
	mov.u32 	%r11, %nctaid.x;
	mul.lo.s32 	%r5, %r17, %r11;
	cvta.to.global.u64 	%rd1, %rd3;
	cvta.to.global.u64 	%rd2, %rd4;
	mov.f32 	%f13, 0f00000000;
$L__BB0_2:
	mul.wide.s32 	%rd6, %r16, 4;
	add.s64 	%rd7, %rd1, %rd6;
	ld.global.f32 	%f6, [%rd7];
	add.s64 	%rd8, %rd2, %rd6;
	ld.global.f32 	%f7, [%rd8];
	fma.rn.f32 	%f13, %f6, %f7, %f13;
	add.s32 	%r16, %r16, %r5;
	setp.lt.s32 	%p2, %r16, 33792;
	@%p2 bra 	$L__BB0_2;
$L__BB0_3:
	shl.b32 	%r12, %r1, 2;
	mov.u32 	%r13, _ZZ3dotPfS_S_E5cache;
	add.s32 	%r8, %r13, %r12;
	st.shared.f32 	[%r8], %f13;
	bar.sync 	0;
	setp.lt.u32 	%p3, %r17, 2;
	@%p3 bra 	$L__BB0_7;
$L__BB0_4:
	shr.u32 	%r10, %r17, 1;
	setp.ge.u32 	%p4, %r1, %r10;
	@%p4 bra 	$L__BB0_6;
	shl.b32 	%r14, %r10, 2;
	add.s32 	%r15, %r8, %r14;
	ld.shared.f32 	%f8, [%r15];
	ld.shared.f32 	%f9, [%r8];
	add.f32 	%f10, %f8, %f9;
	st.shared.f32 	[%r8], %f10;
$L__BB0_6:
	bar.sync 	0;
	setp.gt.u32 	%p5, %r17, 3;
	mov.u32 	%r17, %r10;
	@%p5 bra 	$L__BB0_4;
$L__BB0_7:
	cvta.to.global.u64 	%rd9, %rd5;
	ld.shared.f32 	%f11, [_ZZ3dotPfS_S_E5cache];
	mul.wide.u32 	%rd10, %r2, 4;
	add.s64 	%rd11, %rd9, %rd10;
	st.global.f32 	[%rd11], %f11;
	ret;

}


// ===== COMPILED SASS (sm_100) =====

	.target	sm_100

	.elftype	@"ET_EXEC"


//--------------------- .note.nv.tkinfo           --------------------------
	.section	.note.nv.tkinfo,"",@"SHT_NOTE"
	.sectionflags	@"SHF_NOTE_NV_TKINFO"
	.tkinfo
        /*0018*/ 	.word	0x00000002
        /*0030*/ 	.string	""
        /*0030*/ 	.string	"ptxas"
        /*0030*/ 	.string	"Cuda compilation tools, release 13.0, V13.0.88"
        /*0030*/ 	.string	"Build cuda_13.0.r13.0/compiler.36424714_0"
        /*0030*/ 	.string	"-arch sm_100 -m 64 "



//--------------------- .note.nv.cuinfo           --------------------------
	.section	.note.nv.cuinfo,"",@"SHT_NOTE"
	.sectionflags	@"SHF_NOTE_NV_CUINFO"
        /*0018*/ 	.short	0x0002
        /*001a*/ 	.short	0x0064
        /*001c*/ 	.short	0x0082
	.zero		2


//--------------------- .nv.info                  --------------------------
	.section	.nv.info,"",@"SHT_CUDA_INFO"
	.align	4


	//----- nvinfo : EIATTR_REGCOUNT
	.align		4
        /*0000*/ 	.byte	0x04, 0x2f
        /*0002*/ 	.short	(.L_1 - .L_0)
	.align		4
.L_0:
        /*0004*/ 	.word	index@(_Z3dotPfS_S_)
        /*0008*/ 	.word	0x00000012


	//----- nvinfo : EIATTR_FRAME_SIZE
	.align		4
.L_1:
        /*000c*/ 	.byte	0x04, 0x11
        /*000e*/ 	.short	(.L_3 - .L_2)
	.align		4
.L_2:
        /*0010*/ 	.word	index@(_Z3dotPfS_S_)
        /*0014*/ 	.word	0x00000000


	//----- nvinfo : EIATTR_MIN_STACK_SIZE
	.align		4
.L_3:
        /*0018*/ 	.byte	0x04, 0x12
        /*001a*/ 	.short	(.L_5 - .L_4)
	.align		4
.L_4:
        /*001c*/ 	.word	index@(_Z3dotPfS_S_)
        /*0020*/ 	.word	0x00000000
.L_5:


//--------------------- .nv.compat                --------------------------
	.section	.nv.compat,"",@"SHT_CUDA_COMPAT_INFO"
	.align	4
        /*0000*/ 	.byte	0x02, 0x09, 0x00, 0x00, 0x02, 0x02, 0x01, 0x00, 0x02, 0x05, 0x05, 0x00, 0x03, 0x07, 0x01, 0x01
        /*0010*/ 	.byte	0x02, 0x03, 0x00, 0x00, 0x02, 0x06, 0x01, 0x00, 0x04, 0x0b, 0x08, 0x00, 0x09, 0x00, 0x00, 0x00
        /*0020*/ 	.byte	0x00, 0x00, 0x00, 0x00


//--------------------- .nv.info._Z3dotPfS_S_     --------------------------
	.section	.nv.info._Z3dotPfS_S_,"",@"SHT_CUDA_INFO"
	.sectionflags	@""
	.align	4


	//----- nvinfo : EIATTR_CUDA_API_VERSION
	.align		4
        /*0000*/ 	.byte	0x04, 0x37
        /*0002*/ 	.short	(.L_7 - .L_6)
.L_6:
        /*0004*/ 	.word	0x00000082


	//----- nvinfo : EIATTR_KPARAM_INFO
	.align		4
.L_7:
        /*0008*/ 	.byte	0x04, 0x17
        /*000a*/ 	.short	(.L_9 - .L_8)
.L_8:
        /*000c*/ 	.word	0x00000000
        /*0010*/ 	.short	0x0002
        /*0012*/ 	.short	0x0010
        /*0014*/ 	.byte	0x00, 0xf5, 0x21, 0x00


	//----- nvinfo : EIATTR_KPARAM_INFO
	.align		4
.L_9:
        /*0018*/ 	.byte	0x04, 0x17
        /*001a*/ 	.short	(.L_11 - .L_10)
.L_10:
        /*001c*/ 	.word	0x00000000
        /*0020*/ 	.short	0x0001
        /*0022*/ 	.short	0x0008
        /*0024*/ 	.byte	0x00, 0xf5, 0x21, 0x00


	//----- nvinfo : EIATTR_KPARAM_INFO
	.align		4
.L_11:
        /*0028*/ 	.byte	0x04, 0x17
        /*002a*/ 	.short	(.L_13 - .L_12)
.L_12:
        /*002c*/ 	.word	0x00000000
        /*0030*/ 	.short	0x0000
        /*0032*/ 	.short	0x0000
        /*0034*/ 	.byte	0x00, 0xf5, 0x21, 0x00


	//----- nvinfo : EIATTR_SPARSE_MMA_MASK
	.align		4
.L_13:
        /*0038*/ 	.byte	0x03, 0x50
        /*003a*/ 	.short	0x0000


	//----- nvinfo : EIATTR_MAXREG_COUNT
	.align		4
        /*003c*/ 	.byte	0x03, 0x1b
        /*003e*/ 	.short	0x00ff


	//----- nvinfo : EIATTR_NUM_BARRIERS
	.align		4
        /*0040*/ 	.byte	0x02, 0x4c
        /*0042*/ 	.byte	0x01
	.zero		1


	//----- nvinfo : EIATTR_MERCURY_ISA_VERSION
	.align		4
        /*0044*/ 	.byte	0x03, 0x5f
        /*0046*/ 	.short	0x0101


	//----- nvinfo : EIATTR_VRC_CTA_INIT_COUNT
	.align		4
        /*0048*/ 	.byte	0x02, 0x4a
	.zero		1
	.zero		1


	//----- nvinfo : EIATTR_EXIT_INSTR_OFFSETS
	.align		4
        /*004c*/ 	.byte	0x04, 0x1c
        /*004e*/ 	.short	(.L_15 - .L_14)


	//   ....[0]....
.L_14:
        /*0050*/ 	.word	0x00000330


	//----- nvinfo : EIATTR_CRS_STACK_SIZE
	.align		4
.L_15:
        /*0054*/ 	.byte	0x04, 0x1e
        /*0056*/ 	.short	(.L_17 - .L_16)
.L_16:
        /*0058*/ 	.word	0x00000000


	//----- nvinfo : EIATTR_CBANK_PARAM_SIZE
	.align		4
.L_17:
        /*005c*/ 	.byte	0x03, 0x19
        /*005e*/ 	.short	0x0018


	//----- nvinfo : EIATTR_PARAM_CBANK
	.align		4
        /*0060*/ 	.byte	0x04, 0x0a
        /*0062*/ 	.short	(.L_19 - .L_18)
	.align		4
.L_18:
        /*0064*/ 	.word	index@(.nv.constant0._Z3dotPfS_S_)
        /*0068*/ 	.short	0x0380
        /*006a*/ 	.short	0x0018


	//----- nvinfo : EIATTR_SW_WAR
	.align		4
.L_19:
        /*006c*/ 	.byte	0x04, 0x36
        /*006e*/ 	.short	(.L_21 - .L_20)
.L_20:
        /*0070*/ 	.word	0x00000008
.L_21:


//--------------------- .nv.callgraph             --------------------------
	.section	.nv.callgraph,"",@"SHT_CUDA_CALLGRAPH"
	.align	4
	.sectionentsize	8
	.align		4
        /*0000*/ 	.word	0x00000000
	.align		4
        /*0004*/ 	.word	0xffffffff
	.align		4
        /*0008*/ 	.word	0x00000000
	.align		4
        /*000c*/ 	.word	0xfffffffe
	.align		4
        /*0010*/ 	.word	0x00000000
	.align		4
        /*0014*/ 	.word	0xfffffffd
	.align		4
        /*0018*/ 	.word	0x00000000
	.align		4
        /*001c*/ 	.word	0xfffffffc


//--------------------- .text._Z3dotPfS_S_        --------------------------
	.section	.text._Z3dotPfS_S_,"ax",@progbits
	.align	128
        .global         _Z3dotPfS_S_
        .type           _Z3dotPfS_S_,@function
        .size           _Z3dotPfS_S_,(.L_x_6 - _Z3dotPfS_S_)
        .other          _Z3dotPfS_S_,@"STO_CUDA_ENTRY STV_DEFAULT"
_Z3dotPfS_S_:
.text._Z3dotPfS_S_:
[----:B------:R-:W-:Y:S01]  /*0000*/  LDC R1, c[0x0][0x37c] ;  /* 0x0000df00ff017b82 */ /* 0x000fe20000000800 */
[----:B------:R-:W0:Y:S01]  /*0010*/  S2R R12, SR_TID.X ;  /* 0x00000000000c7919 */ /* 0x000e220000002100 */
[----:B------:R-:W1:Y:S01]  /*0020*/  LDCU UR4, c[0x0][0x360] ;  /* 0x00006c00ff0477ac */ /* 0x000e620008000800 */
[----:B------:R-:W-:Y:S01]  /*0030*/  BSSY.RECONVERGENT B0, `(.L_x_0) ;  /* 0x0000015000007945 */ /* 0x000fe20003800200 */
[----:B------:R-:W-:Y:S01]  /*0040*/  IMAD.MOV.U32 R11, RZ, RZ, RZ ;  /* 0x000000ffff0b7224 */ /* 0x000fe200078e00ff */
[----:B------:R-:W0:Y:S01]  /*0050*/  S2R R13, SR_CTAID.X ;  /* 0x00000000000d7919 */ /* 0x000e220000002500 */
[----:B------:R-:W2:Y:S01]  /*0060*/  LDCU.64 UR6, c[0x0][0x358] ;  /* 0x00006b00ff0677ac */ /* 0x000ea20008000a00 */
[----:B-1----:R-:W-:Y:S02]  /*0070*/  IMAD.U32 R10, RZ, RZ, UR4 ;  /* 0x00000004ff0a7e24 */ /* 0x002fe4000f8e00ff */
[----:B0-----:R-:W-:-:S05]  /*0080*/  IMAD R0, R13, UR4, R12 ;  /* 0x000000040d007c24 */ /* 0x001fca000f8e020c */
[----:B------:R-:W-:-:S13]  /*0090*/  ISETP.GT.AND P0, PT, R0, 0x83ff, PT ;  /* 0x000083ff0000780c */ /* 0x000fda0003f04270 */
[----:B--2---:R-:W-:Y:S05]  /*00a0*/  @P0 BRA `(.L_x_1) ;  /* 0x0000000000340947 */ /* 0x004fea0003800000 */
[----:B------:R-:W0:Y:S01]  /*00b0*/  LDC.64 R6, c[0x0][0x380] ;  /* 0x0000e000ff067b82 */ /* 0x000e220000000a00 */
[----:B------:R-:W1:Y:S01]  /*00c0*/  LDCU UR4, c[0x0][0x370] ;  /* 0x00006e00ff0477ac */ /* 0x000e620008000800 */
[----:B------:R-:W-:-:S06]  /*00d0*/  HFMA2 R11, -RZ, RZ, 0, 0 ;  /* 0x00000000ff0b7431 */ /* 0x000fcc00000001ff */
[----:B------:R-:W2:Y:S01]  /*00e0*/  LDC.64 R8, c[0x0][0x388] ;  /* 0x0000e200ff087b82 */ /* 0x000ea20000000a00 */
[----:B-1----:R-:W-:-:S07]  /*00f0*/  IMAD R15, R10, UR4, RZ ;  /* 0x000000040a0f7c24 */ /* 0x002fce000f8e02ff */
.L_x_2:
[----:B0-----:R-:W-:-:S04]  /*0100*/  IMAD.WIDE R2, R0, 0x4, R6 ;  /* 0x0000000400027825 */ /* 0x001fc800078e0206 */
[----:B--2---:R-:W-:Y:S02]  /*0110*/  IMAD.WIDE R4, R0, 0x4, R8 ;  /* 0x0000000400047825 */ /* 0x004fe400078e0208 */
[----:B------:R-:W2:Y:S04]  /*0120*/  LDG.E R2, desc[UR6][R2.64] ;  /* 0x0000000602027981 */ /* 0x000ea8000c1e1900 */
[----:B------:R-:W2:Y:S01]  /*0130*/  LDG.E R4, desc[UR6][R4.64] ;  /* 0x0000000604047981 */ /* 0x000ea2000c1e1900 */
[----:B------:R-:W-:-:S05]  /*0140*/  IMAD.IADD R0, R15, 0x1, R0 ;  /* 0x000000010f007824 */ /* 0x000fca00078e0200 */
[----:B------:R-:W-:Y:S01]  /*0150*/  ISETP.GE.AND P0, PT, R0, 0x8400, PT ;  /* 0x000084000000780c */ /* 0x000fe20003f06270 */
[----:B--2---:R-:W-:-:S12]  /*0160*/  FFMA R11, R2, R4, R11 ;  /* 0x00000004020b7223 */ /* 0x004fd8000000000b */
[----:B------:R-:W-:Y:S05]  /*0170*/  @!P0 BRA `(.L_x_2) ;  /* 0xfffffffc00e08947 */ /* 0x000fea000383ffff */
.L_x_1:
[----:B------:R-:W-:Y:S05]  /*0180*/  BSYNC.RECONVERGENT B0 ;  /* 0x0000000000007941 */ /* 0x000fea0003800200 */
.L_x_0:
[----:B------:R-:W0:Y:S01]  /*0190*/  S2UR UR5, SR_CgaCtaId ;  /* 0x00000000000579c3 */ /* 0x000e220000008800 */
[----:B------:R-:W-:Y:S01]  /*01a0*/  UMOV UR4, 0x400 ;  /* 0x0000040000047882 */ /* 0x000fe20000000000 */
[----:B------:R-:W-:Y:S01]  /*01b0*/  ISETP.GE.U32.AND P0, PT, R10, 0x2, PT ;  /* 0x000000020a00780c */ /* 0x000fe20003f06070 */
[----:B0-----:R-:W-:-:S06]  /*01c0*/  ULEA UR4, UR5, UR4, 0x18 ;  /* 0x0000000405047291 */ /* 0x001fcc000f8ec0ff */
[----:B------:R-:W-:-:S05]  /*01d0*/  LEA R0, R12, UR4, 0x2 ;  /* 0x000000040c007c11 */ /* 0x000fca000f8e10ff */
[----:B------:R0:W-:Y:S01]  /*01e0*/  STS [R0], R11 ;  /* 0x0000000b00007388 */ /* 0x0001e20000000800 */
[----:B------:R-:W-:Y:S06]  /*01f0*/  BAR.SYNC.DEFER_BLOCKING 0x0 ;  /* 0x0000000000007b1d */ /* 0x000fec0000010000 */
[----:B------:R-:W-:Y:S05]  /*0200*/  @!P0 BRA `(.L_x_3) ;  /* 0x00000000002c8947 */ /* 0x000fea0003800000 */
.L_x_4:
[----:B------:R-:W-:-:S04]  /*0210*/  SHF.R.U32.HI R5, RZ, 0x1, R10 ;  /* 0x00000001ff057819 */ /* 0x000fc8000001160a */
[----:B------:R-:W-:-:S13]  /*0220*/  ISETP.GE.U32.AND P0, PT, R12, R5, PT ;  /* 0x000000050c00720c */ /* 0x000fda0003f06070 */
[----:B------:R-:W-:Y:S01]  /*0230*/  @!P0 LEA R2, R5, R0, 0x2 ;  /* 0x0000000005028211 */ /* 0x000fe200078e10ff */
[----:B------:R-:W-:Y:S05]  /*0240*/  @!P0 LDS R3, [R0] ;  /* 0x0000000000038984 */ /* 0x000fea0000000800 */
[----:B------:R-:W1:Y:S02]  /*0250*/  @!P0 LDS R2, [R2] ;  /* 0x0000000002028984 */ /* 0x000e640000000800 */
[----:B-1----:R-:W-:-:S05]  /*0260*/  @!P0 FADD R3, R2, R3 ;  /* 0x0000000302038221 */ /* 0x002fca0000000000 */
[----:B------:R1:W-:Y:S01]  /*0270*/  @!P0 STS [R0], R3 ;  /* 0x0000000300008388 */ /* 0x0003e20000000800 */
[----:B------:R-:W-:Y:S01]  /*0280*/  BAR.SYNC.DEFER_BLOCKING 0x0 ;  /* 0x0000000000007b1d */ /* 0x000fe20000010000 */
[----:B------:R-:W-:Y:S02]  /*0290*/  ISETP.GT.U32.AND P0, PT, R10, 0x3, PT ;  /* 0x000000030a00780c */ /* 0x000fe40003f04070 */
[----:B------:R-:W-:-:S11]  /*02a0*/  MOV R10, R5 ;  /* 0x00000005000a7202 */ /* 0x000fd60000000f00 */
[----:B-1----:R-:W-:Y:S05]  /*02b0*/  @P0 BRA `(.L_x_4) ;  /* 0xfffffffc00d40947 */ /* 0x002fea000383ffff */
.L_x_3:
[----:B------:R-:W1:Y:S01]  /*02c0*/  S2UR UR5, SR_CgaCtaId ;  /* 0x00000000000579c3 */ /* 0x000e620000008800 */
[----:B------:R-:W-:-:S07]  /*02d0*/  UMOV UR4, 0x400 ;  /* 0x0000040000047882 */ /* 0x000fce0000000000 */
[----:B------:R-:W2:Y:S01]  /*02e0*/  LDC.64 R2, c[0x0][0x390] ;  /* 0x0000e400ff027b82 */ /* 0x000ea20000000a00 */
[----:B-1----:R-:W-:Y:S01]  /*02f0*/  ULEA UR4, UR5, UR4, 0x18 ;  /* 0x0000000405047291 */ /* 0x002fe2000f8ec0ff */
[----:B--2---:R-:W-:-:S08]  /*0300*/  IMAD.WIDE.U32 R2, R13, 0x4, R2 ;  /* 0x000000040d027825 */ /* 0x004fd000078e0002 */
[----:B------:R-:W1:Y:S04]  /*0310*/  LDS R5, [UR4] ;  /* 0x00000004ff057984 */ /* 0x000e680008000800 */
[----:B-1----:R-:W-:Y:S01]  /*0320*/  STG.E desc[UR6][R2.64], R5 ;  /* 0x0000000502007986 */ /* 0x002fe2000c101906 */
[----:B------:R-:W-:Y:S05]  /*0330*/  EXIT ;  /* 0x000000000000794d */ /* 0x000fea0003800000 */
.L_x_5:
[----:B------:R-:W-:-:S00]  /*0340*/  BRA `(.L_x_5) ;  /* 0xfffffffc00fc7947 */ /* 0x000fc0000383ffff */
[----:B------:R-:W-:-:S00]  /*0350*/  NOP ;  /* 0x0000000000007918 */ /* 0x000fc00000000000 */
        /* <DEDUP_REMOVED lines=10> */
.L_x_6:


//--------------------- .nv.shared._Z3dotPfS_S_   --------------------------
	.section	.nv.shared._Z3dotPfS_S_,"aw",@nobits
	.sectionflags	@""
	.align	4
.nv.shared._Z3dotPfS_S_:
	.zero		2048


//--------------------- .nv.shared.reserved.0     --------------------------
	.section	.nv.shared.reserved.0,"aw",@nobits
	.weak		__nv_reservedSMEM_offset_0_alias
	.size		__nv_reservedSMEM_offset_0_alias, 0, 64
	.other		__nv_reservedSMEM_offset_0_alias,@"STO_CUDA_RESERVED_SHARED STV_DEFAULT"
__nv_reservedSMEM_offset_0_alias:
	.zero		0
	.zero		64


//--------------------- .nv.constant0._Z3dotPfS_S_ --------------------------
	.section	.nv.constant0._Z3dotPfS_S_,"a",@progbits
	.sectionflags	@""
	.align	4
.nv.constant0._Z3dotPfS_S_:
	.zero		920


//--------------------- SYMBOLS --------------------------

	.type		.nv.reservedSmem.offset0,@object
	.size		.nv.reservedSmem.offset0,0x4
	.type		.nv.reservedSmem.cap,@object
	.size		.nv.reservedSmem.cap,0x4
